	.headerflags	@"EF_CUDA_TEXMODE_UNIFIED EF_CUDA_64BIT_ADDRESS EF_CUDA_ACCELERATORS EF_CUDA_SM90 EF_CUDA_VIRTUAL_SM(EF_CUDA_SM90)"
	.elftype	@"ET_EXEC"


//--------------------- .nv.info                  --------------------------
	.section	.nv.info,"",@"SHT_CUDA_INFO"
	.align	4


	//----- nvinfo : EIATTR_REGCOUNT
	.align		4
        /*0000*/ 	.byte	0x04, 0x2f
        /*0002*/ 	.short	(.L_1 - .L_0)
	.align		4
.L_0:
        /*0004*/ 	.word	index@(triton_poi_fused__to_copy__unsafe_index_add_clamp_mul_sub_1)
        /*0008*/ 	.word	0x00000020


	//----- nvinfo : EIATTR_MIN_STACK_SIZE
	.align		4
.L_1:
        /*000c*/ 	.byte	0x04, 0x12
        /*000e*/ 	.short	(.L_3 - .L_2)
	.align		4
.L_2:
        /*0010*/ 	.word	index@(triton_poi_fused__to_copy__unsafe_index_add_clamp_mul_sub_1)
        /*0014*/ 	.word	0x00000000


	//----- nvinfo : EIATTR_FRAME_SIZE
	.align		4
.L_3:
        /*0018*/ 	.byte	0x04, 0x11
        /*001a*/ 	.short	(.L_5 - .L_4)
	.align		4
.L_4:
        /*001c*/ 	.word	index@(triton_poi_fused__to_copy__unsafe_index_add_clamp_mul_sub_1)
        /*0020*/ 	.word	0x00000000


	//----- nvinfo : EIATTR_MIN_STACK_SIZE
	.align		4
.L_5:
        /*0024*/ 	.byte	0x04, 0x12
        /*0026*/ 	.short	(.L_7 - .L_6)
	.align		4
.L_6:
        /*0028*/ 	.word	index@(triton_poi_fused__to_copy__unsafe_index_add_clamp_mul_sub_1)
        /*002c*/ 	.word	0x00000000
.L_7:


//--------------------- .nv.info.triton_poi_fused__to_copy__unsafe_index_add_clamp_mul_sub_1 --------------------------
	.section	.nv.info.triton_poi_fused__to_copy__unsafe_index_add_clamp_mul_sub_1,"",@"SHT_CUDA_INFO"
	.sectionflags	@""
	.align	4


	//----- nvinfo : EIATTR_CUDA_API_VERSION
	.align		4
        /*0000*/ 	.byte	0x04, 0x37
        /*0002*/ 	.short	(.L_9 - .L_8)
.L_8:
        /*0004*/ 	.word	0x0000007c


	//----- nvinfo : EIATTR_KPARAM_INFO
	.align		4
.L_9:
        /*0008*/ 	.byte	0x04, 0x17
        /*000a*/ 	.short	(.L_11 - .L_10)
.L_10:
        /*000c*/ 	.word	0x00000000
        /*0010*/ 	.short	0x0002
        /*0012*/ 	.short	0x0010
        /*0014*/ 	.byte	0x00, 0xf0, 0x11, 0x00


	//----- nvinfo : EIATTR_KPARAM_INFO
	.align		4
.L_11:
        /*0018*/ 	.byte	0x04, 0x17
        /*001a*/ 	.short	(.L_13 - .L_12)
.L_12:
        /*001c*/ 	.word	0x00000000
        /*0020*/ 	.short	0x0001
        /*0022*/ 	.short	0x0008
        /*0024*/ 	.byte	0x00, 0xf4, 0x21, 0x00


	//----- nvinfo : EIATTR_KPARAM_INFO
	.align		4
.L_13:
        /*0028*/ 	.byte	0x04, 0x17
        /*002a*/ 	.short	(.L_15 - .L_14)
.L_14:
        /*002c*/ 	.word	0x00000000
        /*0030*/ 	.short	0x0000
        /*0032*/ 	.short	0x0000
        /*0034*/ 	.byte	0x00, 0xf4, 0x21, 0x00


	//----- nvinfo : EIATTR_SPARSE_MMA_MASK
	.align		4
.L_15:
        /*0038*/ 	.byte	0x03, 0x50
        /*003a*/ 	.short	0x0000


	//----- nvinfo : EIATTR_MAXREG_COUNT
	.align		4
        /*003c*/ 	.byte	0x03, 0x1b
        /*003e*/ 	.short	0x00ff


	//----- nvinfo : EIATTR_EXIT_INSTR_OFFSETS
	.align		4
        /*0040*/ 	.byte	0x04, 0x1c
        /*0042*/ 	.short	(.L_17 - .L_16)


	//   ....[0]....
.L_16:
        /*0044*/ 	.word	0x00000c30


	//----- nvinfo : EIATTR_REQNTID
	.align		4
.L_17:
        /*0048*/ 	.byte	0x04, 0x10
        /*004a*/ 	.short	(.L_19 - .L_18)
.L_18:
        /*004c*/ 	.word	0x00000080
        /*0050*/ 	.word	0x00000001
        /*0054*/ 	.word	0x00000001


	//----- nvinfo : EIATTR_CBANK_PARAM_SIZE
	.align		4
.L_19:
        /*0058*/ 	.byte	0x03, 0x19
        /*005a*/ 	.short	0x0014


	//----- nvinfo : EIATTR_PARAM_CBANK
	.align		4
        /*005c*/ 	.byte	0x04, 0x0a
        /*005e*/ 	.short	(.L_21 - .L_20)
	.align		4
.L_20:
        /*0060*/ 	.word	index@(.nv.constant0.triton_poi_fused__to_copy__unsafe_index_add_clamp_mul_sub_1)
        /*0064*/ 	.short	0x0210
        /*0066*/ 	.short	0x0014


	//----- nvinfo : EIATTR_SW_WAR
	.align		4
.L_21:
        /*0068*/ 	.byte	0x04, 0x36
        /*006a*/ 	.short	(.L_23 - .L_22)
.L_22:
        /*006c*/ 	.word	0x00000008
.L_23:


//--------------------- .nv.callgraph             --------------------------
	.section	.nv.callgraph,"",@"SHT_CUDA_CALLGRAPH"
	.align	4
	.sectionentsize	8
	.align		4
        /*0000*/ 	.word	0x00000000
	.align		4
        /*0004*/ 	.word	0xffffffff
	.align		4
        /*0008*/ 	.word	0x00000000
	.align		4
        /*000c*/ 	.word	0xfffffffe
	.align		4
        /*0010*/ 	.word	0x00000000
	.align		4
        /*0014*/ 	.word	0xfffffffd
	.align		4
        /*0018*/ 	.word	0x00000000
	.align		4
        /*001c*/ 	.word	0xfffffffc


//--------------------- .text.triton_poi_fused__to_copy__unsafe_index_add_clamp_mul_sub_1 --------------------------
	.section	.text.triton_poi_fused__to_copy__unsafe_index_add_clamp_mul_sub_1,"ax",@progbits
	.align	128
        .global         triton_poi_fused__to_copy__unsafe_index_add_clamp_mul_sub_1
        .type           triton_poi_fused__to_copy__unsafe_index_add_clamp_mul_sub_1,@function
        .size           triton_poi_fused__to_copy__unsafe_index_add_clamp_mul_sub_1,(.L_x_1 - triton_poi_fused__to_copy__unsafe_index_add_clamp_mul_sub_1)
        .other          triton_poi_fused__to_copy__unsafe_index_add_clamp_mul_sub_1,@"STO_CUDA_ENTRY STV_DEFAULT"
triton_poi_fused__to_copy__unsafe_index_add_clamp_mul_sub_1:
.text.triton_poi_fused__to_copy__unsafe_index_add_clamp_mul_sub_1:
[----:B------:R-:W-:Y:S01]  /*0000*/  LDC R1, c[0x0][0x28] ;  /* 0x00000a00ff017b82 */ /* 0x000fe20000000800 */
[----:B------:R-:W1:Y:S01]  /*0010*/  S2R R0, SR_TID.X ;  /* 0x0000000000007919 */ /* 0x000e620000002100 */
[----:B------:R-:W-:Y:S01]  /*0020*/  IMAD.MOV.U32 R22, RZ, RZ, 0x100 ;  /* 0x00000100ff167424 */ /* 0x000fe200078e00ff */
[----:B------:R-:W-:Y:S01]  /*0030*/  ULDC.64 UR6, c[0x0][0x218] ;  /* 0x0000860000067ab9 */ /* 0x000fe20000000a00 */
[----:B------:R-:W-:Y:S01]  /*0040*/  IMAD.MOV.U32 R23, RZ, RZ, 0x0 ;  /* 0x00000000ff177424 */ /* 0x000fe200078e00ff */
[----:B------:R-:W2:Y:S01]  /*0050*/  S2R R5, SR_CTAID.X ;  /* 0x0000000000057919 */ /* 0x000ea20000002500 */
[----:B------:R-:W-:Y:S01]  /*0060*/  ULDC.64 UR4, c[0x0][0x208] ;  /* 0x0000820000047ab9 */ /* 0x000fe20000000a00 */
[----:B-1----:R-:W-:-:S05]  /*0070*/  IMAD.SHL.U32 R0, R0, 0x4, RZ ;  /* 0x0000000400007824 */ /* 0x002fca00078e00ff */
[----:B------:R-:W-:-:S05]  /*0080*/  LOP3.LUT R0, R0, 0x1fc, RZ, 0xc0, !PT ;  /* 0x000001fc00007812 */ /* 0x000fca00078ec0ff */
[----:B--2---:R-:W-:Y:S01]  /*0090*/  IMAD R7, R5, 0x200, R0 ;  /* 0x0000020005077824 */ /* 0x004fe200078e0200 */
[----:B------:R-:W-:-:S04]  /*00a0*/  SHF.R.S32.HI R5, RZ, 0x16, R5 ;  /* 0x00000016ff057819 */ /* 0x000fc80000011405 */
[----:B------:R-:W-:Y:S02]  /*00b0*/  SHF.R.S32.HI R0, RZ, 0x1f, R7 ;  /* 0x0000001fff007819 */ /* 0x000fe40000011407 */
[----:B------:R-:W-:Y:S02]  /*00c0*/  IADD3 R9, R7, 0x3, RZ ;  /* 0x0000000307097810 */ /* 0x000fe40007ffe0ff */
[----:B------:R-:W-:-:S04]  /*00d0*/  LEA.HI R0, R0, R7, RZ, 0x6 ;  /* 0x0000000700007211 */ /* 0x000fc800078f30ff */
[----:B------:R-:W-:Y:S02]  /*00e0*/  SHF.R.S32.HI R2, RZ, 0x6, R0 ;  /* 0x00000006ff027819 */ /* 0x000fe40000011400 */
[----:B------:R-:W-:Y:S02]  /*00f0*/  LOP3.LUT R0, R0, 0xffffffc0, RZ, 0xc0, !PT ;  /* 0xffffffc000007812 */ /* 0x000fe400078ec0ff */
[----:B------:R-:W-:Y:S02]  /*0100*/  LEA.HI R3, R2, R2, RZ, 0x6 ;  /* 0x0000000202037211 */ /* 0x000fe400078f30ff */
[----:B------:R-:W-:Y:S02]  /*0110*/  IADD3 R0, R7, -R0, RZ ;  /* 0x8000000007007210 */ /* 0x000fe40007ffe0ff */
[----:B------:R-:W-:Y:S02]  /*0120*/  LOP3.LUT R3, R3, 0xffffffc0, RZ, 0xc0, !PT ;  /* 0xffffffc003037812 */ /* 0x000fe400078ec0ff */
[----:B------:R-:W-:-:S03]  /*0130*/  I2FP.F32.S32 R0, R0 ;  /* 0x0000000000007245 */ /* 0x000fc60000201400 */
[----:B------:R-:W-:Y:S01]  /*0140*/  IMAD.IADD R3, R2, 0x1, -R3 ;  /* 0x0000000102037824 */ /* 0x000fe200078e0a03 */
[----:B------:R-:W-:Y:S01]  /*0150*/  SGXT R2, R5, 0x1 ;  /* 0x000000010502781a */ /* 0x000fe20000000200 */
[----:B------:R-:W-:Y:S02]  /*0160*/  VIADD R5, R7, 0x1 ;  /* 0x0000000107057836 */ /* 0x000fe40000000000 */
[----:B------:R-:W-:Y:S01]  /*0170*/  FADD R0, R0, 0.5 ;  /* 0x3f00000000007421 */ /* 0x000fe20000000000 */
[----:B------:R-:W-:Y:S02]  /*0180*/  I2FP.F32.S32 R4, R3 ;  /* 0x0000000300047245 */ /* 0x000fe40000201400 */
[----:B------:R-:W-:Y:S01]  /*0190*/  LEA.HI R3, R2, R5, RZ, 0x6 ;  /* 0x0000000502037211 */ /* 0x000fe200078f30ff */
[----:B------:R-:W-:Y:S02]  /*01a0*/  FADD R0, R0, -0.5 ;  /* 0xbf00000000007421 */ /* 0x000fe40000000000 */
[----:B------:R-:W-:Y:S01]  /*01b0*/  FADD R6, R4, 0.5 ;  /* 0x3f00000004067421 */ /* 0x000fe20000000000 */
[----:B------:R-:W-:Y:S01]  /*01c0*/  LOP3.LUT R4, R3, 0xffffffc0, RZ, 0xc0, !PT ;  /* 0xffffffc003047812 */ /* 0x000fe200078ec0ff */
[----:B------:R-:W-:Y:S01]  /*01d0*/  VIADD R3, R7, 0x2 ;  /* 0x0000000207037836 */ /* 0x000fe20000000000 */
[----:B------:R-:W-:Y:S01]  /*01e0*/  FMNMX R16, RZ, R0, !PT ;  /* 0x00000000ff107209 */ /* 0x000fe20007800000 */
[----:B------:R-:W-:-:S02]  /*01f0*/  FADD R8, R6, -0.5 ;  /* 0xbf00000006087421 */ /* 0x000fc40000000000 */
[----:B------:R-:W-:Y:S01]  /*0200*/  IMAD.IADD R4, R5, 0x1, -R4 ;  /* 0x0000000105047824 */ /* 0x000fe200078e0a04 */
[----:B------:R-:W-:Y:S01]  /*0210*/  LEA.HI R6, R2, R3, RZ, 0x6 ;  /* 0x0000000302067211 */ /* 0x000fe200078f30ff */
[----:B------:R-:W1:Y:S01]  /*0220*/  F2I.TRUNC.NTZ R0, R16 ;  /* 0x0000001000007305 */ /* 0x000e62000020f100 */
[----:B------:R-:W-:Y:S02]  /*0230*/  FMNMX R8, RZ, R8, !PT ;  /* 0x00000008ff087209 */ /* 0x000fe40007800000 */
[----:B------:R-:W-:Y:S02]  /*0240*/  I2FP.F32.S32 R4, R4 ;  /* 0x0000000400047245 */ /* 0x000fe40000201400 */
[----:B------:R-:W-:-:S03]  /*0250*/  LOP3.LUT R6, R6, 0xffffffc0, RZ, 0xc0, !PT ;  /* 0xffffffc006067812 */ /* 0x000fc600078ec0ff */
[----:B------:R-:W-:Y:S01]  /*0260*/  FADD R4, R4, 0.5 ;  /* 0x3f00000004047421 */ /* 0x000fe20000000000 */
[----:B------:R-:W2:Y:S01]  /*0270*/  F2I.TRUNC.NTZ R5, R8 ;  /* 0x0000000800057305 */ /* 0x000ea2000020f100 */
[----:B------:R-:W-:Y:S02]  /*0280*/  IMAD.IADD R6, R3, 0x1, -R6 ;  /* 0x0000000103067824 */ /* 0x000fe400078e0a06 */
[----:B------:R-:W-:-:S03]  /*0290*/  FADD R4, R4, -0.5 ;  /* 0xbf00000004047421 */ /* 0x000fc60000000000 */
[----:B------:R-:W-:Y:S02]  /*02a0*/  I2FP.F32.S32 R6, R6 ;  /* 0x0000000600067245 */ /* 0x000fe40000201400 */
[----:B------:R-:W-:Y:S02]  /*02b0*/  FMNMX R10, RZ, R4, !PT ;  /* 0x00000004ff0a7209 */ /* 0x000fe40007800000 */
[----:B------:R-:W-:Y:S01]  /*02c0*/  LEA.HI R4, R2, R9, RZ, 0x6 ;  /* 0x0000000902047211 */ /* 0x000fe200078f30ff */
[----:B------:R-:W-:Y:S01]  /*02d0*/  FADD R6, R6, 0.5 ;  /* 0x3f00000006067421 */ /* 0x000fe20000000000 */
[----:B------:R-:W3:Y:S01]  /*02e0*/  F2I.TRUNC.NTZ R3, R10 ;  /* 0x0000000a00037305 */ /* 0x000ee2000020f100 */
[----:B-1----:R-:W-:Y:S02]  /*02f0*/  ISETP.LT.U32.AND P0, PT, R0, 0x3e, PT ;  /* 0x0000003e0000780c */ /* 0x002fe40003f01070 */
[----:B------:R-:W-:Y:S01]  /*0300*/  FADD R6, R6, -0.5 ;  /* 0xbf00000006067421 */ /* 0x000fe20000000000 */
[----:B--2---:R-:W-:-:S02]  /*0310*/  I2FP.F32.S32 R11, R5 ;  /* 0x00000005000b7245 */ /* 0x004fc40000201400 */
[----:B------:R-:W-:Y:S02]  /*0320*/  LOP3.LUT R4, R4, 0xffffffc0, RZ, 0xc0, !PT ;  /* 0xffffffc004047812 */ /* 0x000fe400078ec0ff */
[----:B------:R-:W-:Y:S01]  /*0330*/  FMNMX R26, RZ, R6, !PT ;  /* 0x00000006ff1a7209 */ /* 0x000fe20007800000 */
[----:B------:R-:W-:Y:S01]  /*0340*/  FADD R11, R8, -R11 ;  /* 0x8000000b080b7221 */ /* 0x000fe20000000000 */
[----:B------:R-:W-:Y:S01]  /*0350*/  SHF.R.S32.HI R8, RZ, 0x1f, R0 ;  /* 0x0000001fff087819 */ /* 0x000fe20000011400 */
[----:B------:R-:W-:Y:S01]  /*0360*/  IMAD.IADD R4, R9, 0x1, -R4 ;  /* 0x0000000109047824 */ /* 0x000fe200078e0a04 */
[----:B------:R-:W1:Y:S01]  /*0370*/  F2I.TRUNC.NTZ R6, R26 ;  /* 0x0000001a00067305 */ /* 0x000e62000020f100 */
[----:B------:R-:W-:Y:S02]  /*0380*/  VIMNMX R9, R5, 0x3e, PT ;  /* 0x0000003e05097848 */ /* 0x000fe40003fe0100 */
[----:B------:R-:W-:Y:S02]  /*0390*/  ISETP.LT.AND.EX P0, PT, R8, RZ, PT, P0 ;  /* 0x000000ff0800720c */ /* 0x000fe40003f01300 */
[----:B---3--:R-:W-:Y:S01]  /*03a0*/  ISETP.LT.U32.AND P1, PT, R3, 0x3e, PT ;  /* 0x0000003e0300780c */ /* 0x008fe20003f21070 */
[----:B------:R-:W-:Y:S01]  /*03b0*/  IMAD.WIDE R22, R9, 0x100, R22 ;  /* 0x0000010009167825 */ /* 0x000fe200078e0216 */
[----:B------:R-:W-:-:S02]  /*03c0*/  SHF.R.S32.HI R12, RZ, 0x1f, R3 ;  /* 0x0000001fff0c7819 */ /* 0x000fc40000011403 */
[----:B------:R-:W-:Y:S02]  /*03d0*/  I2FP.F32.S32 R4, R4 ;  /* 0x0000000400047245 */ /* 0x000fe40000201400 */
[----:B------:R-:W-:Y:S02]  /*03e0*/  SEL R13, R0, 0x3e, P0 ;  /* 0x0000003e000d7807 */ /* 0x000fe40000000000 */
[----:B------:R-:W-:Y:S01]  /*03f0*/  ISETP.LT.AND.EX P1, PT, R12, RZ, PT, P1 ;  /* 0x000000ff0c00720c */ /* 0x000fe20003f21310 */
[----:B------:R-:W-:Y:S01]  /*0400*/  FADD R4, R4, 0.5 ;  /* 0x3f00000004047421 */ /* 0x000fe20000000000 */
[----:B------:R-:W-:Y:S02]  /*0410*/  SEL R8, R8, RZ, P0 ;  /* 0x000000ff08087207 */ /* 0x000fe40000000000 */
[----:B------:R-:W-:Y:S01]  /*0420*/  LEA R14, P0, R13, UR6, 0x2 ;  /* 0x000000060d0e7c11 */ /* 0x000fe2000f8010ff */
[----:B------:R-:W-:Y:S01]  /*0430*/  FADD R4, R4, -0.5 ;  /* 0xbf00000004047421 */ /* 0x000fe20000000000 */
[----:B------:R-:W-:-:S02]  /*0440*/  SEL R9, R3, 0x3e, P1 ;  /* 0x0000003e03097807 */ /* 0x000fc40000800000 */
[----:B------:R-:W-:Y:S02]  /*0450*/  SEL R20, R12, RZ, P1 ;  /* 0x000000ff0c147207 */ /* 0x000fe40000800000 */
[----:B------:R-:W-:Y:S02]  /*0460*/  LEA.HI.X R15, R13, UR7, R8, 0x2, P0 ;  /* 0x000000070d0f7c11 */ /* 0x000fe400080f1408 */
[C---:B------:R-:W-:Y:S02]  /*0470*/  LEA R18, P1, R9.reuse, UR6, 0x2 ;  /* 0x0000000609127c11 */ /* 0x040fe4000f8210ff */
[----:B-1----:R-:W-:Y:S02]  /*0480*/  ISETP.LT.U32.AND P0, PT, R6, 0x3e, PT ;  /* 0x0000003e0600780c */ /* 0x002fe40003f01070 */
[----:B------:R-:W-:Y:S02]  /*0490*/  SHF.R.S32.HI R8, RZ, 0x1f, R6 ;  /* 0x0000001fff087819 */ /* 0x000fe40000011406 */
[----:B------:R-:W-:-:S02]  /*04a0*/  LEA.HI.X R19, R9, UR7, R20, 0x2, P1 ;  /* 0x0000000709137c11 */ /* 0x000fc400088f1414 */
[----:B------:R-:W-:Y:S02]  /*04b0*/  FMNMX R20, RZ, R4, !PT ;  /* 0x00000004ff147209 */ /* 0x000fe40007800000 */
[----:B------:R-:W-:Y:S02]  /*04c0*/  ISETP.LT.AND.EX P0, PT, R8, RZ, PT, P0 ;  /* 0x000000ff0800720c */ /* 0x000fe40003f01300 */
[----:B------:R-:W-:Y:S02]  /*04d0*/  IADD3 R24, P1, R22, R14, RZ ;  /* 0x0000000e16187210 */ /* 0x000fe40007f3e0ff */
[----:B------:R-:W-:Y:S02]  /*04e0*/  SHF.L.U32 R5, R5, 0x6, RZ ;  /* 0x0000000605057819 */ /* 0x000fe400000006ff */
[----:B------:R-:W-:Y:S01]  /*04f0*/  LEA.HI R12, R2, R7, RZ, 0xc ;  /* 0x00000007020c7211 */ /* 0x000fe200078f60ff */
[--C-:B------:R-:W-:Y:S01]  /*0500*/  IMAD.X R25, R23, 0x1, R15.reuse, P1 ;  /* 0x0000000117197824 */ /* 0x100fe200008e060f */
[----:B------:R-:W1:Y:S01]  /*0510*/  F2I.TRUNC.NTZ R2, R20 ;  /* 0x0000001400027305 */ /* 0x000e62000020f100 */
[----:B------:R-:W-:Y:S01]  /*0520*/  SEL R4, R6, 0x3e, P0 ;  /* 0x0000003e06047807 */ /* 0x000fe20000000000 */
[----:B------:R-:W-:Y:S01]  /*0530*/  IMAD.WIDE R14, R5, 0x4, R14 ;  /* 0x00000004050e7825 */ /* 0x000fe200078e020e */
[----:B------:R-:W-:-:S02]  /*0540*/  SEL R9, R8, RZ, P0 ;  /* 0x000000ff08097207 */ /* 0x000fc40000000000 */
[----:B------:R-:W-:Y:S02]  /*0550*/  LOP3.LUT R12, R12, 0xfffff000, RZ, 0xc0, !PT ;  /* 0xfffff0000c0c7812 */ /* 0x000fe400078ec0ff */
[----:B------:R-:W-:-:S03]  /*0560*/  LEA R28, P0, R4, UR6, 0x2 ;  /* 0x00000006041c7c11 */ /* 0x000fc6000f8010ff */
[----:B------:R-:W-:Y:S01]  /*0570*/  IMAD.WIDE R14, R12, 0x4, R14 ;  /* 0x000000040c0e7825 */ /* 0x000fe200078e020e */
[----:B------:R-:W-:Y:S02]  /*0580*/  LEA.HI.X R29, R4, UR7, R9, 0x2, P0 ;  /* 0x00000007041d7c11 */ /* 0x000fe400080f1409 */
[----:B------:R-:W-:Y:S01]  /*0590*/  IADD3 R8, P0, R22, R18, RZ ;  /* 0x0000001216087210 */ /* 0x000fe20007f1e0ff */
[----:B------:R-:W-:Y:S01]  /*05a0*/  IMAD.WIDE R24, R12, 0x4, R24 ;  /* 0x000000040c187825 */ /* 0x000fe200078e0218 */
[----:B------:R2:W3:Y:S03]  /*05b0*/  LDG.E.EL R13, desc[UR4][R14.64+0x4] ;  /* 0x000004040e0d7981 */ /* 0x0004e6000c2e1900 */
[--C-:B------:R-:W-:Y:S01]  /*05c0*/  IMAD.X R9, R23, 0x1, R19.reuse, P0 ;  /* 0x0000000117097824 */ /* 0x100fe200000e0613 */
[----:B-1----:R-:W-:Y:S01]  /*05d0*/  ISETP.LT.U32.AND P0, PT, R2, 0x3e, PT ;  /* 0x0000003e0200780c */ /* 0x002fe20003f01070 */
[----:B------:R-:W-:Y:S01]  /*05e0*/  IMAD.WIDE R18, R5, 0x4, R18 ;  /* 0x0000000405127825 */ /* 0x000fe200078e0212 */
[----:B------:R1:W4:Y:S01]  /*05f0*/  LDG.E.EL R17, desc[UR4][R24.64+0x4] ;  /* 0x0000040418117981 */ /* 0x000322000c2e1900 */
[----:B--2---:R-:W-:-:S02]  /*0600*/  SHF.R.S32.HI R14, RZ, 0x1f, R2 ;  /* 0x0000001fff0e7819 */ /* 0x004fc40000011402 */
[----:B------:R-:W-:Y:S02]  /*0610*/  IMAD.WIDE R18, R12, 0x4, R18 ;  /* 0x000000040c127825 */ /* 0x000fe400078e0212 */
[----:B------:R-:W-:Y:S02]  /*0620*/  ISETP.LT.AND.EX P0, PT, R14, RZ, PT, P0 ;  /* 0x000000ff0e00720c */ /* 0x000fe40003f01300 */
[----:B-1----:R-:W-:Y:S01]  /*0630*/  IADD3 R24, P1, R22, R28, RZ ;  /* 0x0000001c16187210 */ /* 0x002fe20007f3e0ff */
[----:B------:R1:W2:Y:S01]  /*0640*/  LDG.E.EL R4, desc[UR4][R18.64+0x4] ;  /* 0x0000040412047981 */ /* 0x0002a2000c2e1900 */
[----:B------:R-:W-:Y:S02]  /*0650*/  SEL R15, R2, 0x3e, P0 ;  /* 0x0000003e020f7807 */ /* 0x000fe40000000000 */
[----:B------:R-:W-:Y:S01]  /*0660*/  SEL R21, R14, RZ, P0 ;  /* 0x000000ff0e157207 */ /* 0x000fe20000000000 */
[----:B------:R-:W-:Y:S01]  /*0670*/  IMAD.X R25, R23, 0x1, R29, P1 ;  /* 0x0000000117197824 */ /* 0x000fe200008e061d */
[----:B------:R-:W-:Y:S01]  /*0680*/  IADD3 R14, P1, R22, UR6, RZ ;  /* 0x00000006160e7c10 */ /* 0x000fe2000ff3e0ff */
[----:B------:R-:W-:Y:S01]  /*0690*/  IMAD.WIDE R8, R12, 0x4, R8 ;  /* 0x000000040c087825 */ /* 0x000fe200078e0208 */
[----:B-1----:R-:W-:-:S03]  /*06a0*/  LEA R18, P0, R15, UR6, 0x2 ;  /* 0x000000060f127c11 */ /* 0x002fc6000f8010ff */
[----:B------:R-:W-:Y:S02]  /*06b0*/  IMAD.WIDE R24, R12, 0x4, R24 ;  /* 0x000000040c187825 */ /* 0x000fe400078e0218 */
[----:B------:R-:W5:Y:S01]  /*06c0*/  LDG.E.EL R9, desc[UR4][R8.64+0x4] ;  /* 0x0000040408097981 */ /* 0x000f62000c2e1900 */
[----:B------:R-:W-:Y:S02]  /*06d0*/  LEA.HI.X R19, R15, UR7, R21, 0x2, P0 ;  /* 0x000000070f137c11 */ /* 0x000fe400080f1415 */
[----:B------:R-:W-:Y:S01]  /*06e0*/  IADD3.X R15, R23, UR7, RZ, P1, !PT ;  /* 0x00000007170f7c10 */ /* 0x000fe20008ffe4ff */
[----:B------:R1:W2:Y:S02]  /*06f0*/  LDG.E.EL R8, desc[UR4][R24.64+0x4] ;  /* 0x0000040418087981 */ /* 0x0002a4000c2e1900 */
[----:B-1----:R-:W-:-:S04]  /*0700*/  IMAD.WIDE R24, R0, 0x4, R14 ;  /* 0x0000000400187825 */ /* 0x002fc800078e020e */
[----:B------:R-:W-:-:S06]  /*0710*/  IMAD.WIDE R24, R12, 0x4, R24 ;  /* 0x000000040c187825 */ /* 0x000fcc00078e0218 */
[----:B------:R-:W4:Y:S01]  /*0720*/  LDG.E.EL R24, desc[UR4][R24.64] ;  /* 0x0000000418187981 */ /* 0x000f22000c2e1900 */
[----:B------:R-:W-:Y:S01]  /*0730*/  IMAD.WIDE R28, R5, 0x4, R28 ;  /* 0x00000004051c7825 */ /* 0x000fe200078e021c */
[----:B------:R-:W-:-:S03]  /*0740*/  IADD3 R22, P0, R22, R18, RZ ;  /* 0x0000001216167210 */ /* 0x000fc60007f1e0ff */
[----:B------:R-:W-:Y:S01]  /*0750*/  IMAD.WIDE R28, R12, 0x4, R28 ;  /* 0x000000040c1c7825 */ /* 0x000fe200078e021c */
[----:B------:R-:W-:-:S04]  /*0760*/  IADD3.X R23, R23, R19, RZ, P0, !PT ;  /* 0x0000001317177210 */ /* 0x000fc800007fe4ff */
[----:B------:R1:W2:Y:S01]  /*0770*/  LDG.E.EL R21, desc[UR4][R28.64+0x4] ;  /* 0x000004041c157981 */ /* 0x0002a2000c2e1900 */
[----:B------:R-:W-:Y:S01]  /*0780*/  IMAD.WIDE R22, R12, 0x4, R22 ;  /* 0x000000040c167825 */ /* 0x000fe200078e0216 */
[----:B------:R-:W-:-:S05]  /*0790*/  I2FP.F32.S32 R27, R0 ;  /* 0x00000000001b7245 */ /* 0x000fca0000201400 */
[----:B------:R1:W2:Y:S02]  /*07a0*/  LDG.E.EL R22, desc[UR4][R22.64+0x4] ;  /* 0x0000040416167981 */ /* 0x0002a4000c2e1900 */
[----:B01----:R-:W-:-:S04]  /*07b0*/  IMAD.WIDE R28, R6, 0x4, R14 ;  /* 0x00000004061c7825 */ /* 0x003fc800078e020e */
[----:B------:R-:W-:-:S04]  /*07c0*/  IMAD.WIDE R28, R12, 0x4, R28 ;  /* 0x000000040c1c7825 */ /* 0x000fc800078e021c */
[----:B------:R-:W-:Y:S01]  /*07d0*/  FADD.SAT R23, R16, -R27 ;  /* 0x8000001b10177221 */ /* 0x000fe20000002000 */
[----:B------:R0:W2:Y:S02]  /*07e0*/  LDG.E.EL R25, desc[UR4][R28.64] ;  /* 0x000000041c197981 */ /* 0x0000a4000c2e1900 */
[----:B0-----:R-:W0:Y:S01]  /*07f0*/  LDC.64 R28, c[0x0][0x218] ;  /* 0x00008600ff1c7b82 */ /* 0x001e220000000a00 */
[----:B------:R-:W-:-:S04]  /*0800*/  IMAD.WIDE R18, R5, 0x4, R18 ;  /* 0x0000000405127825 */ /* 0x000fc800078e0212 */
[C---:B------:R-:W-:Y:S02]  /*0810*/  IMAD.IADD R5, R12.reuse, 0x1, R5 ;  /* 0x000000010c057824 */ /* 0x040fe400078e0205 */
[----:B------:R-:W-:-:S04]  /*0820*/  IMAD.WIDE R18, R12, 0x4, R18 ;  /* 0x000000040c127825 */ /* 0x000fc800078e0212 */
[----:B------:R-:W-:Y:S02]  /*0830*/  IMAD.IADD R27, R0, 0x1, R5 ;  /* 0x00000001001b7824 */ /* 0x000fe400078e0205 */
[----:B------:R1:W2:Y:S02]  /*0840*/  LDG.E.EL R18, desc[UR4][R18.64+0x4] ;  /* 0x0000040412127981 */ /* 0x0002a4000c2e1900 */
[----:B-1----:R-:W-:Y:S01]  /*0850*/  IADD3 R19, R3, R5, RZ ;  /* 0x0000000503137210 */ /* 0x002fe20007ffe0ff */
[----:B----4-:R-:W-:-:S04]  /*0860*/  FADD R17, R17, -R24 ;  /* 0x8000001811117221 */ /* 0x010fc80000000000 */
[----:B------:R-:W-:Y:S01]  /*0870*/  FFMA R24, R23, R17, R24 ;  /* 0x0000001117187223 */ /* 0x000fe20000000018 */
[----:B------:R-:W-:-:S05]  /*0880*/  I2FP.F32.S32 R17, R6 ;  /* 0x0000000600117245 */ /* 0x000fca0000201400 */
[----:B------:R-:W-:Y:S01]  /*0890*/  FADD R26, R26, -R17 ;  /* 0x800000111a1a7221 */ /* 0x000fe20000000000 */
[----:B------:R-:W-:-:S04]  /*08a0*/  IMAD.WIDE R16, R3, 0x4, R14 ;  /* 0x0000000403107825 */ /* 0x000fc800078e020e */
[----:B------:R-:W-:-:S04]  /*08b0*/  IMAD.WIDE R14, R2, 0x4, R14 ;  /* 0x00000004020e7825 */ /* 0x000fc800078e020e */
[----:B------:R-:W-:-:S04]  /*08c0*/  IMAD.WIDE R16, R12, 0x4, R16 ;  /* 0x000000040c107825 */ /* 0x000fc800078e0210 */
[----:B------:R-:W-:Y:S01]  /*08d0*/  IMAD.WIDE R14, R12, 0x4, R14 ;  /* 0x000000040c0e7825 */ /* 0x000fe200078e020e */
[----:B------:R0:W5:Y:S03]  /*08e0*/  LDG.E.EL R0, desc[UR4][R16.64] ;  /* 0x0000000410007981 */ /* 0x000166000c2e1900 */
[--C-:B------:R-:W-:Y:S02]  /*08f0*/  IMAD.IADD R12, R6, 0x1, R5.reuse ;  /* 0x00000001060c7824 */ /* 0x100fe400078e0205 */
[----:B------:R-:W-:Y:S02]  /*0900*/  IMAD.IADD R5, R2, 0x1, R5 ;  /* 0x0000000102057824 */ /* 0x000fe400078e0205 */
[--C-:B0-----:R-:W-:Y:S02]  /*0910*/  IMAD.WIDE R16, R27, 0x4, R28.reuse ;  /* 0x000000041b107825 */ /* 0x101fe400078e021c */
[----:B------:R0:W4:Y:S04]  /*0920*/  LDG.E.EL R27, desc[UR4][R14.64] ;  /* 0x000000040e1b7981 */ /* 0x000128000c2e1900 */
[----:B------:R-:W3:Y:S01]  /*0930*/  LDG.E.EL R6, desc[UR4][R16.64] ;  /* 0x0000000410067981 */ /* 0x000ee2000c2e1900 */
[----:B0-----:R-:W-:-:S05]  /*0940*/  IMAD.WIDE R14, R12, 0x4, R28 ;  /* 0x000000040c0e7825 */ /* 0x001fca00078e021c */
[----:B------:R0:W3:Y:S02]  /*0950*/  LDG.E.EL R12, desc[UR4][R14.64] ;  /* 0x000000040e0c7981 */ /* 0x0000e4000c2e1900 */
[----:B0-----:R-:W-:-:S04]  /*0960*/  IMAD.WIDE R14, R19, 0x4, R28 ;  /* 0x00000004130e7825 */ /* 0x001fc800078e021c */
[----:B------:R-:W-:Y:S02]  /*0970*/  IMAD.WIDE R28, R5, 0x4, R28 ;  /* 0x00000004051c7825 */ /* 0x000fe400078e021c */
[----:B------:R0:W3:Y:S04]  /*0980*/  LDG.E.EL R5, desc[UR4][R14.64] ;  /* 0x000000040e057981 */ /* 0x0000e8000c2e1900 */
[----:B------:R-:W3:Y:S01]  /*0990*/  LDG.E.EL R29, desc[UR4][R28.64] ;  /* 0x000000041c1d7981 */ /* 0x000ee2000c2e1900 */
[----:B------:R-:W-:-:S05]  /*09a0*/  I2FP.F32.S32 R3, R3 ;  /* 0x0000000300037245 */ /* 0x000fca0000201400 */
[----:B------:R-:W-:Y:S01]  /*09b0*/  FADD R3, R10, -R3 ;  /* 0x800000030a037221 */ /* 0x000fe20000000000 */
[----:B------:R-:W-:-:S04]  /*09c0*/  I2FP.F32.S32 R19, R2 ;  /* 0x0000000200137245 */ /* 0x000fc80000201400 */
[----:B------:R-:W-:Y:S02]  /*09d0*/  FMNMX R16, RZ, R3, !PT ;  /* 0x00000003ff107209 */ /* 0x000fe40007800000 */
[----:B------:R-:W1:Y:S01]  /*09e0*/  LDC.64 R2, c[0x0][0x210] ;  /* 0x00008400ff027b82 */ /* 0x000e620000000a00 */
[----:B------:R-:W-:Y:S01]  /*09f0*/  FADD R19, R20, -R19 ;  /* 0x8000001314137221 */ /* 0x000fe20000000000 */
[----:B------:R-:W-:-:S04]  /*0a00*/  FMNMX R26, RZ, R26, !PT ;  /* 0x0000001aff1a7209 */ /* 0x000fc80007800000 */
[----:B------:R-:W-:Y:S02]  /*0a10*/  FMNMX R19, RZ, R19, !PT ;  /* 0x00000013ff137209 */ /* 0x000fe40007800000 */
[----:B------:R-:W-:Y:S02]  /*0a20*/  FSETP.GEU.AND P2, PT, R16, 1, PT ;  /* 0x3f8000001000780b */ /* 0x000fe40003f4e000 */
[----:B------:R-:W-:Y:S02]  /*0a30*/  FSETP.GEU.AND P1, PT, R26, 1, PT ;  /* 0x3f8000001a00780b */ /* 0x000fe40003f2e000 */
[----:B------:R-:W-:Y:S02]  /*0a40*/  FSETP.GEU.AND P0, PT, R19, 1, PT ;  /* 0x3f8000001300780b */ /* 0x000fe40003f0e000 */
[----:B0-----:R-:W-:Y:S01]  /*0a50*/  FSEL R14, R16, 1, !P2 ;  /* 0x3f800000100e7808 */ /* 0x001fe20005000000 */
[----:B--2---:R-:W-:Y:S01]  /*0a60*/  FADD R8, R8, -R25 ;  /* 0x8000001908087221 */ /* 0x004fe20000000000 */
[----:B------:R-:W-:-:S02]  /*0a70*/  FSEL R10, R26, 1, !P1 ;  /* 0x3f8000001a0a7808 */ /* 0x000fc40004800000 */
[----:B------:R-:W-:Y:S02]  /*0a80*/  FSEL R16, R19, 1, !P0 ;  /* 0x3f80000013107808 */ /* 0x000fe40004000000 */
[----:B------:R-:W-:Y:S01]  /*0a90*/  FMNMX R11, RZ, R11, !PT ;  /* 0x0000000bff0b7209 */ /* 0x000fe20007800000 */
[----:B------:R-:W-:-:S03]  /*0aa0*/  FFMA R25, R10, R8, R25 ;  /* 0x000000080a197223 */ /* 0x000fc60000000019 */
[----:B------:R-:W-:Y:S01]  /*0ab0*/  FSETP.GEU.AND P0, PT, R11, 1, PT ;  /* 0x3f8000000b00780b */ /* 0x000fe20003f0e000 */
[----:B-1----:R-:W-:-:S03]  /*0ac0*/  IMAD.WIDE R2, R7, 0x4, R2 ;  /* 0x0000000407027825 */ /* 0x002fc600078e0202 */
[----:B------:R-:W-:Y:S01]  /*0ad0*/  FSEL R11, R11, 1, !P0 ;  /* 0x3f8000000b0b7808 */ /* 0x000fe20004000000 */
[----:B-----5:R-:W-:-:S04]  /*0ae0*/  FADD R9, R9, -R0 ;  /* 0x8000000009097221 */ /* 0x020fc80000000000 */
[----:B------:R-:W-:Y:S01]  /*0af0*/  FFMA R0, R14, R9, R0 ;  /* 0x000000090e007223 */ /* 0x000fe20000000000 */
[----:B----4-:R-:W-:Y:S01]  /*0b00*/  FADD R22, R22, -R27 ;  /* 0x8000001b16167221 */ /* 0x010fe20000000000 */
[----:B---3--:R-:W-:-:S03]  /*0b10*/  FADD R13, -R6, R13 ;  /* 0x0000000d060d7221 */ /* 0x008fc60000000100 */
[----:B------:R-:W-:Y:S01]  /*0b20*/  FFMA R27, R16, R22, R27 ;  /* 0x00000016101b7223 */ /* 0x000fe2000000001b */
[----:B------:R-:W-:Y:S01]  /*0b30*/  FFMA R23, R23, R13, R6 ;  /* 0x0000000d17177223 */ /* 0x000fe20000000006 */
[----:B------:R-:W-:-:S04]  /*0b40*/  FADD R21, -R12, R21 ;  /* 0x000000150c157221 */ /* 0x000fc80000000100 */
[----:B------:R-:W-:-:S04]  /*0b50*/  FFMA R6, R10, R21, R12 ;  /* 0x000000150a067223 */ /* 0x000fc8000000000c */
[----:B------:R-:W-:Y:S01]  /*0b60*/  FADD R25, R25, -R6 ;  /* 0x8000000619197221 */ /* 0x000fe20000000000 */
[----:B------:R-:W-:Y:S01]  /*0b70*/  FADD R4, -R5, R4 ;  /* 0x0000000405047221 */ /* 0x000fe20000000100 */
[----:B------:R-:W-:-:S03]  /*0b80*/  FADD R18, -R29, R18 ;  /* 0x000000121d127221 */ /* 0x000fc60000000100 */
[----:B------:R-:W-:Y:S01]  /*0b90*/  FFMA R5, R14, R4, R5 ;  /* 0x000000040e057223 */ /* 0x000fe20000000005 */
[----:B------:R-:W-:Y:S01]  /*0ba0*/  FFMA R18, R16, R18, R29 ;  /* 0x0000001210127223 */ /* 0x000fe2000000001d */
[----:B------:R-:W-:Y:S02]  /*0bb0*/  FADD R4, R24, -R23 ;  /* 0x8000001718047221 */ /* 0x000fe40000000000 */
[----:B------:R-:W-:Y:S01]  /*0bc0*/  FADD R0, R0, -R5 ;  /* 0x8000000500007221 */ /* 0x000fe20000000000 */
[----:B------:R-:W-:Y:S01]  /*0bd0*/  FADD R7, R27, -R18 ;  /* 0x800000121b077221 */ /* 0x000fe20000000000 */
[-C--:B------:R-:W-:Y:S01]  /*0be0*/  FFMA R4, R4, R11.reuse, R23 ;  /* 0x0000000b04047223 */ /* 0x080fe20000000017 */
[-C--:B------:R-:W-:Y:S01]  /*0bf0*/  FFMA R6, R25, R11.reuse, R6 ;  /* 0x0000000b19067223 */ /* 0x080fe20000000006 */
[-C--:B------:R-:W-:Y:S01]  /*0c00*/  FFMA R5, R0, R11.reuse, R5 ;  /* 0x0000000b00057223 */ /* 0x080fe20000000005 */
[----:B------:R-:W-:-:S05]  /*0c10*/  FFMA R7, R7, R11, R18 ;  /* 0x0000000b07077223 */ /* 0x000fca0000000012 */
[----:B------:R-:W-:Y:S01]  /*0c20*/  STG.E.128 desc[UR4][R2.64], R4 ;  /* 0x0000000402007986 */ /* 0x000fe2000c101d04 */
[----:B------:R-:W-:Y:S05]  /*0c30*/  EXIT ;  /* 0x000000000000794d */ /* 0x000fea0003800000 */
.L_x_0:
[----:B------:R-:W-:-:S00]  /*0c40*/  BRA `(.L_x_0) ;  /* 0xfffffffc00fc7947 */ /* 0x000fc0000383ffff */
[----:B------:R-:W-:-:S00]  /*0c50*/  NOP ;  /* 0x0000000000007918 */ /* 0x000fc00000000000 */
        /* <DEDUP_REMOVED lines=10> */
.L_x_1:


//--------------------- .nv.constant0.triton_poi_fused__to_copy__unsafe_index_add_clamp_mul_sub_1 --------------------------
	.section	.nv.constant0.triton_poi_fused__to_copy__unsafe_index_add_clamp_mul_sub_1,"a",@progbits
	.sectionflags	@""
	.align	4
.nv.constant0.triton_poi_fused__to_copy__unsafe_index_add_clamp_mul_sub_1:
	.zero		548
